







.version 5.0
.target sm_20
.address_size 64




.visible .entry _Z5inputPi(
.param .u64 _Z5inputPi_param_0
)
{
.reg .pred %p<2>;
.reg .b32 %r<39>;
.reg .b64 %rd<12>;

	.shared .align 4 .b8 _Z5inputPi$__cuda_local_var_16159_30_non_const_s_data[4096];

ld.param.u64 %rd4, [_Z5inputPi_param_0];
mov.u32 %r38, -1024;
mov.u64 %rd11, _Z5inputPi$__cuda_local_var_16159_30_non_const_s_data;

BB0_1:
mov.u64 %rd6, 2;
st.shared.u32 [%rd11+4], %rd6;
st.shared.u32 [%rd11], %rd6;
st.shared.u32 [%rd11+12], %rd6;
st.shared.u32 [%rd11+8], %rd6;
st.shared.u32 [%rd11+20], %rd6;
st.shared.u32 [%rd11+16], %rd6;
st.shared.u32 [%rd11+28], %rd6;
st.shared.u32 [%rd11+24], %rd6;
st.shared.u32 [%rd11+36], %rd6;
st.shared.u32 [%rd11+32], %rd6;
st.shared.u32 [%rd11+44], %rd6;
st.shared.u32 [%rd11+40], %rd6;
st.shared.u32 [%rd11+52], %rd6;
st.shared.u32 [%rd11+48], %rd6;
st.shared.u32 [%rd11+60], %rd6;
st.shared.u32 [%rd11+56], %rd6;
st.shared.u32 [%rd11+68], %rd6;
st.shared.u32 [%rd11+64], %rd6;
st.shared.u32 [%rd11+76], %rd6;
st.shared.u32 [%rd11+72], %rd6;
st.shared.u32 [%rd11+84], %rd6;
st.shared.u32 [%rd11+80], %rd6;
st.shared.u32 [%rd11+92], %rd6;
st.shared.u32 [%rd11+88], %rd6;
st.shared.u32 [%rd11+100], %rd6;
st.shared.u32 [%rd11+96], %rd6;
st.shared.u32 [%rd11+108], %rd6;
st.shared.u32 [%rd11+104], %rd6;
st.shared.u32 [%rd11+116], %rd6;
st.shared.u32 [%rd11+112], %rd6;
st.shared.u32 [%rd11+124], %rd6;
st.shared.u32 [%rd11+120], %rd6;
add.s64 %rd11, %rd11, 128;
add.s32 %r38, %r38, 32;
setp.ne.s32	%p1, %r38, 0;
@%p1 bra BB0_1;

cvta.to.global.u64 %rd3, %rd4;
bar.sync 0;
mov.u32 %r4, %tid.x;
shl.b32 %r5, %r4, 5;
mul.wide.u32 %rd7, %r5, 4;
mov.u64 %rd8, _Z5inputPi$__cuda_local_var_16159_30_non_const_s_data;
add.s64 %rd9, %rd8, %rd7;
ld.shared.u32 %r6, [%rd9];
add.s64 %rd10, %rd3, %rd7;
ld.shared.u32 %r7, [%rd9+4];
ld.shared.u32 %r8, [%rd9+8];
ld.shared.u32 %r9, [%rd9+12];
ld.shared.u32 %r10, [%rd9+16];
ld.shared.u32 %r11, [%rd9+20];
ld.shared.u32 %r12, [%rd9+24];
ld.shared.u32 %r13, [%rd9+28];
ld.shared.u32 %r14, [%rd9+32];
ld.shared.u32 %r15, [%rd9+36];
ld.shared.u32 %r16, [%rd9+40];
ld.shared.u32 %r17, [%rd9+44];
ld.shared.u32 %r18, [%rd9+48];
ld.shared.u32 %r19, [%rd9+52];
ld.shared.u32 %r20, [%rd9+56];
ld.shared.u32 %r21, [%rd9+60];
ld.shared.u32 %r22, [%rd9+64];
ld.shared.u32 %r23, [%rd9+68];
ld.shared.u32 %r24, [%rd9+72];
ld.shared.u32 %r25, [%rd9+76];
ld.shared.u32 %r26, [%rd9+80];
ld.shared.u32 %r27, [%rd9+84];
ld.shared.u32 %r28, [%rd9+88];
ld.shared.u32 %r29, [%rd9+92];
ld.shared.u32 %r30, [%rd9+96];
ld.shared.u32 %r31, [%rd9+100];
ld.shared.u32 %r32, [%rd9+104];
ld.shared.u32 %r33, [%rd9+108];
ld.shared.u32 %r34, [%rd9+112];
ld.shared.u32 %r35, [%rd9+116];
ld.shared.u32 %r36, [%rd9+120];
ld.shared.u32 %r37, [%rd9+124];
st.global.u32 [%rd10], %r6;
st.global.u32 [%rd10+4], %r7;
st.global.u32 [%rd10+8], %r8;
st.global.u32 [%rd10+12], %r9;
st.global.u32 [%rd10+16], %r10;
st.global.u32 [%rd10+20], %r11;
st.global.u32 [%rd10+24], %r12;
st.global.u32 [%rd10+28], %r13;
st.global.u32 [%rd10+32], %r14;
st.global.u32 [%rd10+36], %r15;
st.global.u32 [%rd10+40], %r16;
st.global.u32 [%rd10+44], %r17;
st.global.u32 [%rd10+48], %r18;
st.global.u32 [%rd10+52], %r19;
st.global.u32 [%rd10+56], %r20;
st.global.u32 [%rd10+60], %r21;
st.global.u32 [%rd10+64], %r22;
st.global.u32 [%rd10+68], %r23;
st.global.u32 [%rd10+72], %r24;
st.global.u32 [%rd10+76], %r25;
st.global.u32 [%rd10+80], %r26;
st.global.u32 [%rd10+84], %r27;
st.global.u32 [%rd10+88], %r28;
st.global.u32 [%rd10+92], %r29;
st.global.u32 [%rd10+96], %r30;
st.global.u32 [%rd10+100], %r31;
st.global.u32 [%rd10+104], %r32;
st.global.u32 [%rd10+108], %r33;
st.global.u32 [%rd10+112], %r34;
st.global.u32 [%rd10+116], %r35;
st.global.u32 [%rd10+120], %r36;
st.global.u32 [%rd10+124], %r37;
ret;
}




// ===== COMPILED SASS (sm_100) =====

	.target	sm_100

	.elftype	@"ET_EXEC"


//--------------------- .note.nv.tkinfo           --------------------------
	.section	.note.nv.tkinfo,"",@"SHT_NOTE"
	.sectionflags	@"SHF_NOTE_NV_TKINFO"
	.tkinfo
        /*0018*/ 	.word	0x00000002
        /*0030*/ 	.string	""
        /*0030*/ 	.string	"ptxas"
        /*0030*/ 	.string	"Cuda compilation tools, release 13.0, V13.0.88"
        /*0030*/ 	.string	"Build cuda_13.0.r13.0/compiler.36424714_0"
        /*0030*/ 	.string	"-arch sm_100 "



//--------------------- .note.nv.cuinfo           --------------------------
	.section	.note.nv.cuinfo,"",@"SHT_NOTE"
	.sectionflags	@"SHF_NOTE_NV_CUINFO"
        /*0018*/ 	.short	0x0002
        /*001a*/ 	.short	0x0014
        /*001c*/ 	.short	0x0082
	.zero		2


//--------------------- .nv.info                  --------------------------
	.section	.nv.info,"",@"SHT_CUDA_INFO"
	.align	4


	//----- nvinfo : EIATTR_REGCOUNT
	.align		4
        /*0000*/ 	.byte	0x04, 0x2f
        /*0002*/ 	.short	(.L_1 - .L_0)
	.align		4
.L_0:
        /*0004*/ 	.word	index@(_Z5inputPi)
        /*0008*/ 	.word	0x0000001e


	//----- nvinfo : EIATTR_FRAME_SIZE
	.align		4
.L_1:
        /*000c*/ 	.byte	0x04, 0x11
        /*000e*/ 	.short	(.L_3 - .L_2)
	.align		4
.L_2:
        /*0010*/ 	.word	index@(_Z5inputPi)
        /*0014*/ 	.word	0x00000000


	//----- nvinfo : EIATTR_MIN_STACK_SIZE
	.align		4
.L_3:
        /*0018*/ 	.byte	0x04, 0x12
        /*001a*/ 	.short	(.L_5 - .L_4)
	.align		4
.L_4:
        /*001c*/ 	.word	index@(_Z5inputPi)
        /*0020*/ 	.word	0x00000000
.L_5:


//--------------------- .nv.compat                --------------------------
	.section	.nv.compat,"",@"SHT_CUDA_COMPAT_INFO"
	.align	4
        /*0000*/ 	.byte	0x02, 0x09, 0x00, 0x00, 0x02, 0x02, 0x01, 0x00, 0x02, 0x05, 0x05, 0x00, 0x03, 0x07, 0x01, 0x01
        /*0010*/ 	.byte	0x02, 0x03, 0x00, 0x00, 0x02, 0x06, 0x01, 0x00, 0x04, 0x0b, 0x08, 0x00, 0x09, 0x00, 0x00, 0x00
        /*0020*/ 	.byte	0x00, 0x00, 0x00, 0x00


//--------------------- .nv.info._Z5inputPi       --------------------------
	.section	.nv.info._Z5inputPi,"",@"SHT_CUDA_INFO"
	.sectionflags	@""
	.align	4


	//----- nvinfo : EIATTR_CUDA_API_VERSION
	.align		4
        /*0000*/ 	.byte	0x04, 0x37
        /*0002*/ 	.short	(.L_7 - .L_6)
.L_6:
        /*0004*/ 	.word	0x00000082


	//----- nvinfo : EIATTR_KPARAM_INFO
	.align		4
.L_7:
        /*0008*/ 	.byte	0x04, 0x17
        /*000a*/ 	.short	(.L_9 - .L_8)
.L_8:
        /*000c*/ 	.word	0x00000000
        /*0010*/ 	.short	0x0000
        /*0012*/ 	.short	0x0000
        /*0014*/ 	.byte	0x00, 0xf0, 0x21, 0x00


	//----- nvinfo : EIATTR_SPARSE_MMA_MASK
	.align		4
.L_9:
        /*0018*/ 	.byte	0x03, 0x50
        /*001a*/ 	.short	0x0000


	//----- nvinfo : EIATTR_MAXREG_COUNT
	.align		4
        /*001c*/ 	.byte	0x03, 0x1b
        /*001e*/ 	.short	0x00ff


	//----- nvinfo : EIATTR_NUM_BARRIERS
	.align		4
        /*0020*/ 	.byte	0x02, 0x4c
        /*0022*/ 	.byte	0x01
	.zero		1


	//----- nvinfo : EIATTR_MERCURY_ISA_VERSION
	.align		4
        /*0024*/ 	.byte	0x03, 0x5f
        /*0026*/ 	.short	0x0101


	//----- nvinfo : EIATTR_VRC_CTA_INIT_COUNT
	.align		4
        /*0028*/ 	.byte	0x02, 0x4a
	.zero		1
	.zero		1


	//----- nvinfo : EIATTR_EXIT_INSTR_OFFSETS
	.align		4
        /*002c*/ 	.byte	0x04, 0x1c
        /*002e*/ 	.short	(.L_11 - .L_10)


	//   ....[0]....
.L_10:
        /*0030*/ 	.word	0x000005d0


	//----- nvinfo : EIATTR_CBANK_PARAM_SIZE
	.align		4
.L_11:
        /*0034*/ 	.byte	0x03, 0x19
        /*0036*/ 	.short	0x0008


	//----- nvinfo : EIATTR_PARAM_CBANK
	.align		4
        /*0038*/ 	.byte	0x04, 0x0a
        /*003a*/ 	.short	(.L_13 - .L_12)
	.align		4
.L_12:
        /*003c*/ 	.word	index@(.nv.constant0._Z5inputPi)
        /*0040*/ 	.short	0x0380
        /*0042*/ 	.short	0x0008


	//----- nvinfo : EIATTR_SW_WAR
	.align		4
.L_13:
        /*0044*/ 	.byte	0x04, 0x36
        /*0046*/ 	.short	(.L_15 - .L_14)
.L_14:
        /*0048*/ 	.word	0x00000008
.L_15:


//--------------------- .nv.callgraph             --------------------------
	.section	.nv.callgraph,"",@"SHT_CUDA_CALLGRAPH"
	.align	4
	.sectionentsize	8
	.align		4
        /*0000*/ 	.word	0x00000000
	.align		4
        /*0004*/ 	.word	0xffffffff
	.align		4
        /*0008*/ 	.word	0x00000000
	.align		4
        /*000c*/ 	.word	0xfffffffe
	.align		4
        /*0010*/ 	.word	0x00000000
	.align		4
        /*0014*/ 	.word	0xfffffffd
	.align		4
        /*0018*/ 	.word	0x00000000
	.align		4
        /*001c*/ 	.word	0xfffffffc


//--------------------- .text._Z5inputPi          --------------------------
	.section	.text._Z5inputPi,"ax",@progbits
	.align	128
        .global         _Z5inputPi
        .type           _Z5inputPi,@function
        .size           _Z5inputPi,(.L_x_2 - _Z5inputPi)
        .other          _Z5inputPi,@"STO_CUDA_ENTRY STV_DEFAULT"
_Z5inputPi:
.text._Z5inputPi:
[----:B------:R-:W-:Y:S08]  /*0000*/  LDC R1, c[0x0][0x37c] ;  /* 0x0000df00ff017b82 */ /* 0x000ff00000000800 */
[----:B------:R-:W0:Y:S01]  /*0010*/  S2UR UR5, SR_CgaCtaId ;  /* 0x00000000000579c3 */ /* 0x000e220000008800 */
[----:B------:R-:W-:Y:S01]  /*0020*/  UMOV UR4, 0x400 ;  /* 0x0000040000047882 */ /* 0x000fe20000000000 */
[----:B------:R-:W1:Y:S01]  /*0030*/  LDCU.64 UR8, c[0x0][0x358] ;  /* 0x00006b00ff0877ac */ /* 0x000e620008000a00 */
[----:B------:R-:W-:Y:S01]  /*0040*/  UMOV UR6, 0xfffffc00 ;  /* 0xfffffc0000067882 */ /* 0x000fe20000000000 */
[----:B0-----:R-:W-:-:S07]  /*0050*/  ULEA UR4, UR5, UR4, 0x18 ;  /* 0x0000000405047291 */ /* 0x001fce000f8ec0ff */
[----:B-1----:R-:W-:-:S05]  /*0060*/  UMOV UR5, UR4 ;  /* 0x0000000400057c82 */ /* 0x002fca0008000000 */
.L_x_0:
[----:B------:R-:W-:Y:S01]  /*0070*/  UIADD3 UR6, UPT, UPT, UR6, 0x80, URZ ;  /* 0x0000008006067890 */ /* 0x000fe2000fffe0ff */
[----:B0-----:R-:W-:Y:S01]  /*0080*/  HFMA2 R4, -RZ, RZ, 0, 1.1920928955078125e-07 ;  /* 0x00000002ff047431 */ /* 0x001fe200000001ff */
[----:B------:R-:W-:Y:S01]  /*0090*/  MOV R5, 0x2 ;  /* 0x0000000200057802 */ /* 0x000fe20000000f00 */
[----:B------:R-:W-:Y:S01]  /*00a0*/  HFMA2 R7, -RZ, RZ, 0, 1.1920928955078125e-07 ;  /* 0x00000002ff077431 */ /* 0x000fe200000001ff */
[----:B------:R-:W-:Y:S01]  /*00b0*/  UISETP.NE.AND UP0, UPT, UR6, URZ, UPT ;  /* 0x000000ff0600728c */ /* 0x000fe2000bf05270 */
[----:B------:R-:W-:-:S05]  /*00c0*/  IMAD.MOV.U32 R6, RZ, RZ, 0x2 ;  /* 0x00000002ff067424 */ /* 0x000fca00078e00ff */
[----:B------:R0:W-:Y:S04]  /*00d0*/  STS.128 [UR5], R4 ;  /* 0x00000004ff007988 */ /* 0x0001e80008000c05 */
[----:B------:R0:W-:Y:S04]  /*00e0*/  STS.128 [UR5+0x10], R4 ;  /* 0x00001004ff007988 */ /* 0x0001e80008000c05 */
        /* <DEDUP_REMOVED lines=29> */
[----:B------:R0:W-:Y:S01]  /*02c0*/  STS.128 [UR5+0x1f0], R4 ;  /* 0x0001f004ff007988 */ /* 0x0001e20008000c05 */
[----:B------:R-:W-:Y:S01]  /*02d0*/  UIADD3 UR5, UPT, UPT, UR5, 0x200, URZ ;  /* 0x0000020005057890 */ /* 0x000fe2000fffe0ff */
[----:B------:R-:W-:Y:S11]  /*02e0*/  BRA.U UP0, `(.L_x_0) ;  /* 0xfffffffd00607547 */ /* 0x000ff6000b83ffff */
[----:B------:R-:W1:Y:S01]  /*02f0*/  S2R R13, SR_TID.X ;  /* 0x00000000000d7919 */ /* 0x000e620000002100 */
[----:B------:R-:W2:Y:S01]  /*0300*/  LDC.64 R2, c[0x0][0x380] ;  /* 0x0000e000ff027b82 */ /* 0x000ea20000000a00 */
[----:B-1----:R-:W-:-:S04]  /*0310*/  IMAD.SHL.U32 R13, R13, 0x20, RZ ;  /* 0x000000200d0d7824 */ /* 0x002fc800078e00ff */
[C---:B--2---:R-:W-:Y:S01]  /*0320*/  IMAD.WIDE.U32 R2, R13.reuse, 0x4, R2 ;  /* 0x000000040d027825 */ /* 0x044fe200078e0002 */
[----:B------:R-:W-:Y:S02]  /*0330*/  LEA R0, R13, UR4, 0x2 ;  /* 0x000000040d007c11 */ /* 0x000fe4000f8e10ff */
[----:B------:R-:W-:Y:S06]  /*0340*/  BAR.SYNC.DEFER_BLOCKING 0x0 ;  /* 0x0000000000007b1d */ /* 0x000fec0000010000 */
[----:B------:R-:W1:Y:S04]  /*0350*/  LDS.128 R24, [R0] ;  /* 0x0000000000187984 */ /* 0x000e680000000c00 */
[----:B0-----:R-:W0:Y:S04]  /*0360*/  LDS.128 R4, [R0+0x10] ;  /* 0x0000100000047984 */ /* 0x001e280000000c00 */
[----:B------:R-:W2:Y:S04]  /*0370*/  LDS.128 R8, [R0+0x20] ;  /* 0x0000200000087984 */ /* 0x000ea80000000c00 */
[----:B------:R-:W3:Y:S04]  /*0380*/  LDS.128 R20, [R0+0x30] ;  /* 0x0000300000147984 */ /* 0x000ee80000000c00 */
[----:B------:R-:W4:Y:S04]  /*0390*/  LDS.128 R16, [R0+0x40] ;  /* 0x0000400000107984 */ /* 0x000f280000000c00 */
[----:B------:R-:W5:Y:S04]  /*03a0*/  LDS.128 R12, [R0+0x50] ;  /* 0x00005000000c7984 */ /* 0x000f680000000c00 */
[----:B-1----:R-:W-:Y:S04]  /*03b0*/  STG.E desc[UR8][R2.64], R24 ;  /* 0x0000001802007986 */ /* 0x002fe8000c101908 */
[----:B------:R-:W-:Y:S04]  /*03c0*/  STG.E desc[UR8][R2.64+0x4], R25 ;  /* 0x0000041902007986 */ /* 0x000fe8000c101908 */
[----:B------:R-:W-:Y:S04]  /*03d0*/  STG.E desc[UR8][R2.64+0x8], R26 ;  /* 0x0000081a02007986 */ /* 0x000fe8000c101908 */
[----:B------:R-:W-:Y:S04]  /*03e0*/  STG.E desc[UR8][R2.64+0xc], R27 ;  /* 0x00000c1b02007986 */ /* 0x000fe8000c101908 */
[----:B0-----:R-:W-:Y:S04]  /*03f0*/  STG.E desc[UR8][R2.64+0x10], R4 ;  /* 0x0000100402007986 */ /* 0x001fe8000c101908 */
[----:B------:R-:W-:Y:S04]  /*0400*/  STG.E desc[UR8][R2.64+0x14], R5 ;  /* 0x0000140502007986 */ /* 0x000fe8000c101908 */
[----:B------:R-:W-:Y:S04]  /*0410*/  STG.E desc[UR8][R2.64+0x18], R6 ;  /* 0x0000180602007986 */ /* 0x000fe8000c101908 */
[----:B------:R-:W-:Y:S04]  /*0420*/  STG.E desc[UR8][R2.64+0x1c], R7 ;  /* 0x00001c0702007986 */ /* 0x000fe8000c101908 */
[----:B------:R-:W0:Y:S04]  /*0430*/  LDS.128 R24, [R0+0x60] ;  /* 0x0000600000187984 */ /* 0x000e280000000c00 */
[----:B------:R-:W1:Y:S04]  /*0440*/  LDS.128 R4, [R0+0x70] ;  /* 0x0000700000047984 */ /* 0x000e680000000c00 */
[----:B--2---:R-:W-:Y:S04]  /*0450*/  STG.E desc[UR8][R2.64+0x20], R8 ;  /* 0x0000200802007986 */ /* 0x004fe8000c101908 */
[----:B------:R-:W-:Y:S04]  /*0460*/  STG.E desc[UR8][R2.64+0x24], R9 ;  /* 0x0000240902007986 */ /* 0x000fe8000c101908 */
[----:B------:R-:W-:Y:S04]  /*0470*/  STG.E desc[UR8][R2.64+0x28], R10 ;  /* 0x0000280a02007986 */ /* 0x000fe8000c101908 */
[----:B------:R-:W-:Y:S04]  /*0480*/  STG.E desc[UR8][R2.64+0x2c], R11 ;  /* 0x00002c0b02007986 */ /* 0x000fe8000c101908 */
[----:B---3--:R-:W-:Y:S04]  /*0490*/  STG.E desc[UR8][R2.64+0x30], R20 ;  /* 0x0000301402007986 */ /* 0x008fe8000c101908 */
[----:B------:R-:W-:Y:S04]  /*04a0*/  STG.E desc[UR8][R2.64+0x34], R21 ;  /* 0x0000341502007986 */ /* 0x000fe8000c101908 */
[----:B------:R-:W-:Y:S04]  /*04b0*/  STG.E desc[UR8][R2.64+0x38], R22 ;  /* 0x0000381602007986 */ /* 0x000fe8000c101908 */
[----:B------:R-:W-:Y:S04]  /*04c0*/  STG.E desc[UR8][R2.64+0x3c], R23 ;  /* 0x00003c1702007986 */ /* 0x000fe8000c101908 */
[----:B----4-:R-:W-:Y:S04]  /*04d0*/  STG.E desc[UR8][R2.64+0x40], R16 ;  /* 0x0000401002007986 */ /* 0x010fe8000c101908 */
[----:B------:R-:W-:Y:S04]  /*04e0*/  STG.E desc[UR8][R2.64+0x44], R17 ;  /* 0x0000441102007986 */ /* 0x000fe8000c101908 */
[----:B------:R-:W-:Y:S04]  /*04f0*/  STG.E desc[UR8][R2.64+0x48], R18 ;  /* 0x0000481202007986 */ /* 0x000fe8000c101908 */
[----:B------:R-:W-:Y:S04]  /*0500*/  STG.E desc[UR8][R2.64+0x4c], R19 ;  /* 0x00004c1302007986 */ /* 0x000fe8000c101908 */
[----:B-----5:R-:W-:Y:S04]  /*0510*/  STG.E desc[UR8][R2.64+0x50], R12 ;  /* 0x0000500c02007986 */ /* 0x020fe8000c101908 */
[----:B------:R-:W-:Y:S04]  /*0520*/  STG.E desc[UR8][R2.64+0x54], R13 ;  /* 0x0000540d02007986 */ /* 0x000fe8000c101908 */
[----:B------:R-:W-:Y:S04]  /*0530*/  STG.E desc[UR8][R2.64+0x58], R14 ;  /* 0x0000580e02007986 */ /* 0x000fe8000c101908 */
[----:B------:R-:W-:Y:S04]  /*0540*/  STG.E desc[UR8][R2.64+0x5c], R15 ;  /* 0x00005c0f02007986 */ /* 0x000fe8000c101908 */
[----:B0-----:R-:W-:Y:S04]  /*0550*/  STG.E desc[UR8][R2.64+0x60], R24 ;  /* 0x0000601802007986 */ /* 0x001fe8000c101908 */
[----:B------:R-:W-:Y:S04]  /*0560*/  STG.E desc[UR8][R2.64+0x64], R25 ;  /* 0x0000641902007986 */ /* 0x000fe8000c101908 */
[----:B------:R-:W-:Y:S04]  /*0570*/  STG.E desc[UR8][R2.64+0x68], R26 ;  /* 0x0000681a02007986 */ /* 0x000fe8000c101908 */
[----:B------:R-:W-:Y:S04]  /*0580*/  STG.E desc[UR8][R2.64+0x6c], R27 ;  /* 0x00006c1b02007986 */ /* 0x000fe8000c101908 */
[----:B-1----:R-:W-:Y:S04]  /*0590*/  STG.E desc[UR8][R2.64+0x70], R4 ;  /* 0x0000700402007986 */ /* 0x002fe8000c101908 */
[----:B------:R-:W-:Y:S04]  /*05a0*/  STG.E desc[UR8][R2.64+0x74], R5 ;  /* 0x0000740502007986 */ /* 0x000fe8000c101908 */
[----:B------:R-:W-:Y:S04]  /*05b0*/  STG.E desc[UR8][R2.64+0x78], R6 ;  /* 0x0000780602007986 */ /* 0x000fe8000c101908 */
[----:B------:R-:W-:Y:S01]  /*05c0*/  STG.E desc[UR8][R2.64+0x7c], R7 ;  /* 0x00007c0702007986 */ /* 0x000fe2000c101908 */
[----:B------:R-:W-:Y:S05]  /*05d0*/  EXIT ;  /* 0x000000000000794d */ /* 0x000fea0003800000 */
.L_x_1:
[----:B------:R-:W-:-:S00]  /*05e0*/  BRA `(.L_x_1) ;  /* 0xfffffffc00fc7947 */ /* 0x000fc0000383ffff */
[----:B------:R-:W-:-:S00]  /*05f0*/  NOP ;  /* 0x0000000000007918 */ /* 0x000fc00000000000 */
        /* <DEDUP_REMOVED lines=8> */
.L_x_2:


//--------------------- .nv.shared._Z5inputPi     --------------------------
	.section	.nv.shared._Z5inputPi,"aw",@nobits
	.sectionflags	@""
	.align	4
.nv.shared._Z5inputPi:
	.zero		5120


//--------------------- .nv.shared.reserved.0     --------------------------
	.section	.nv.shared.reserved.0,"aw",@nobits
	.weak		__nv_reservedSMEM_offset_0_alias
	.size		__nv_reservedSMEM_offset_0_alias, 0, 64
	.other		__nv_reservedSMEM_offset_0_alias,@"STO_CUDA_RESERVED_SHARED STV_DEFAULT"
__nv_reservedSMEM_offset_0_alias:
	.zero		0
	.zero		64


//--------------------- .nv.constant0._Z5inputPi  --------------------------
	.section	.nv.constant0._Z5inputPi,"a",@progbits
	.sectionflags	@""
	.align	4
.nv.constant0._Z5inputPi:
	.zero		904


//--------------------- SYMBOLS --------------------------

	.type		.nv.reservedSmem.offset0,@object
	.size		.nv.reservedSmem.offset0,0x4
	.type		.nv.reservedSmem.cap,@object
	.size		.nv.reservedSmem.cap,0x4
